	.headerflags	@"EF_CUDA_TEXMODE_UNIFIED EF_CUDA_64BIT_ADDRESS EF_CUDA_ACCELERATORS EF_CUDA_SM90 EF_CUDA_VIRTUAL_SM(EF_CUDA_SM90)"
	.elftype	@"ET_EXEC"


//--------------------- .nv.info                  --------------------------
	.section	.nv.info,"",@"SHT_CUDA_INFO"
	.align	4


	//----- nvinfo : EIATTR_REGCOUNT
	.align		4
        /*0000*/ 	.byte	0x04, 0x2f
        /*0002*/ 	.short	(.L_3 - .L_2)
	.align		4
.L_2:
        /*0004*/ 	.word	index@(triton_poi_fused__native_batch_norm_legit_no_training_hardtanh_9)
        /*0008*/ 	.word	0x0000001c


	//----- nvinfo : EIATTR_MIN_STACK_SIZE
	.align		4
.L_3:
        /*000c*/ 	.byte	0x04, 0x12
        /*000e*/ 	.short	(.L_5 - .L_4)
	.align		4
.L_4:
        /*0010*/ 	.word	index@(triton_poi_fused__native_batch_norm_legit_no_training_hardtanh_9)
        /*0014*/ 	.word	0x00000000


	//----- nvinfo : EIATTR_FRAME_SIZE
	.align		4
.L_5:
        /*0018*/ 	.byte	0x04, 0x11
        /*001a*/ 	.short	(.L_7 - .L_6)
	.align		4
.L_6:
        /*001c*/ 	.word	index@(triton_poi_fused__native_batch_norm_legit_no_training_hardtanh_9)
        /*0020*/ 	.word	0x00000000


	//----- nvinfo : EIATTR_MIN_STACK_SIZE
	.align		4
.L_7:
        /*0024*/ 	.byte	0x04, 0x12
        /*0026*/ 	.short	(.L_9 - .L_8)
	.align		4
.L_8:
        /*0028*/ 	.word	index@(triton_poi_fused__native_batch_norm_legit_no_training_hardtanh_9)
        /*002c*/ 	.word	0x00000000
.L_9:


//--------------------- .nv.info.triton_poi_fused__native_batch_norm_legit_no_training_hardtanh_9 --------------------------
	.section	.nv.info.triton_poi_fused__native_batch_norm_legit_no_training_hardtanh_9,"",@"SHT_CUDA_INFO"
	.sectionflags	@""
	.align	4


	//----- nvinfo : EIATTR_CUDA_API_VERSION
	.align		4
        /*0000*/ 	.byte	0x04, 0x37
        /*0002*/ 	.short	(.L_11 - .L_10)
.L_10:
        /*0004*/ 	.word	0x0000007c


	//----- nvinfo : EIATTR_KPARAM_INFO
	.align		4
.L_11:
        /*0008*/ 	.byte	0x04, 0x17
        /*000a*/ 	.short	(.L_13 - .L_12)
.L_12:
        /*000c*/ 	.word	0x00000000
        /*0010*/ 	.short	0x0006
        /*0012*/ 	.short	0x0030
        /*0014*/ 	.byte	0x00, 0xf0, 0x11, 0x00


	//----- nvinfo : EIATTR_KPARAM_INFO
	.align		4
.L_13:
        /*0018*/ 	.byte	0x04, 0x17
        /*001a*/ 	.short	(.L_15 - .L_14)
.L_14:
        /*001c*/ 	.word	0x00000000
        /*0020*/ 	.short	0x0005
        /*0022*/ 	.short	0x0028
        /*0024*/ 	.byte	0x00, 0xf4, 0x21, 0x00


	//----- nvinfo : EIATTR_KPARAM_INFO
	.align		4
.L_15:
        /*0028*/ 	.byte	0x04, 0x17
        /*002a*/ 	.short	(.L_17 - .L_16)
.L_16:
        /*002c*/ 	.word	0x00000000
        /*0030*/ 	.short	0x0004
        /*0032*/ 	.short	0x0020
        /*0034*/ 	.byte	0x00, 0xf4, 0x21, 0x00


	//----- nvinfo : EIATTR_KPARAM_INFO
	.align		4
.L_17:
        /*0038*/ 	.byte	0x04, 0x17
        /*003a*/ 	.short	(.L_19 - .L_18)
.L_18:
        /*003c*/ 	.word	0x00000000
        /*0040*/ 	.short	0x0003
        /*0042*/ 	.short	0x0018
        /*0044*/ 	.byte	0x00, 0xf4, 0x21, 0x00


	//----- nvinfo : EIATTR_KPARAM_INFO
	.align		4
.L_19:
        /*0048*/ 	.byte	0x04, 0x17
        /*004a*/ 	.short	(.L_21 - .L_20)
.L_20:
        /*004c*/ 	.word	0x00000000
        /*0050*/ 	.short	0x0002
        /*0052*/ 	.short	0x0010
        /*0054*/ 	.byte	0x00, 0xf4, 0x21, 0x00


	//----- nvinfo : EIATTR_KPARAM_INFO
	.align		4
.L_21:
        /*0058*/ 	.byte	0x04, 0x17
        /*005a*/ 	.short	(.L_23 - .L_22)
.L_22:
        /*005c*/ 	.word	0x00000000
        /*0060*/ 	.short	0x0001
        /*0062*/ 	.short	0x0008
        /*0064*/ 	.byte	0x00, 0xf4, 0x21, 0x00


	//----- nvinfo : EIATTR_KPARAM_INFO
	.align		4
.L_23:
        /*0068*/ 	.byte	0x04, 0x17
        /*006a*/ 	.short	(.L_25 - .L_24)
.L_24:
        /*006c*/ 	.word	0x00000000
        /*0070*/ 	.short	0x0000
        /*0072*/ 	.short	0x0000
        /*0074*/ 	.byte	0x00, 0xf4, 0x21, 0x00


	//----- nvinfo : EIATTR_SPARSE_MMA_MASK
	.align		4
.L_25:
        /*0078*/ 	.byte	0x03, 0x50
        /*007a*/ 	.short	0x0000


	//----- nvinfo : EIATTR_MAXREG_COUNT
	.align		4
        /*007c*/ 	.byte	0x03, 0x1b
        /*007e*/ 	.short	0x00ff


	//----- nvinfo : EIATTR_EXIT_INSTR_OFFSETS
	.align		4
        /*0080*/ 	.byte	0x04, 0x1c
        /*0082*/ 	.short	(.L_27 - .L_26)


	//   ....[0]....
.L_26:
        /*0084*/ 	.word	0x00000660


	//----- nvinfo : EIATTR_REQNTID
	.align		4
.L_27:
        /*0088*/ 	.byte	0x04, 0x10
        /*008a*/ 	.short	(.L_29 - .L_28)
.L_28:
        /*008c*/ 	.word	0x00000080
        /*0090*/ 	.word	0x00000001
        /*0094*/ 	.word	0x00000001


	//----- nvinfo : EIATTR_CBANK_PARAM_SIZE
	.align		4
.L_29:
        /*0098*/ 	.byte	0x03, 0x19
        /*009a*/ 	.short	0x0034


	//----- nvinfo : EIATTR_PARAM_CBANK
	.align		4
        /*009c*/ 	.byte	0x04, 0x0a
        /*009e*/ 	.short	(.L_31 - .L_30)
	.align		4
.L_30:
        /*00a0*/ 	.word	index@(.nv.constant0.triton_poi_fused__native_batch_norm_legit_no_training_hardtanh_9)
        /*00a4*/ 	.short	0x0210
        /*00a6*/ 	.short	0x0034


	//----- nvinfo : EIATTR_SW_WAR
	.align		4
.L_31:
        /*00a8*/ 	.byte	0x04, 0x36
        /*00aa*/ 	.short	(.L_33 - .L_32)
.L_32:
        /*00ac*/ 	.word	0x00000008
.L_33:


//--------------------- .nv.callgraph             --------------------------
	.section	.nv.callgraph,"",@"SHT_CUDA_CALLGRAPH"
	.align	4
	.sectionentsize	8
	.align		4
        /*0000*/ 	.word	0x00000000
	.align		4
        /*0004*/ 	.word	0xffffffff
	.align		4
        /*0008*/ 	.word	0x00000000
	.align		4
        /*000c*/ 	.word	0xfffffffe
	.align		4
        /*0010*/ 	.word	0x00000000
	.align		4
        /*0014*/ 	.word	0xfffffffd
	.align		4
        /*0018*/ 	.word	0x00000000
	.align		4
        /*001c*/ 	.word	0xfffffffc


//--------------------- .nv.constant4             --------------------------
	.section	.nv.constant4,"a",@progbits
	.align	8
	.align		8
.nv.constant4:
        /*0000*/ 	.dword	_$_str
	.align		8
        /*0008*/ 	.dword	_$_str_$_2


//--------------------- .text.triton_poi_fused__native_batch_norm_legit_no_training_hardtanh_9 --------------------------
	.section	.text.triton_poi_fused__native_batch_norm_legit_no_training_hardtanh_9,"ax",@progbits
	.align	128
        .global         triton_poi_fused__native_batch_norm_legit_no_training_hardtanh_9
        .type           triton_poi_fused__native_batch_norm_legit_no_training_hardtanh_9,@function
        .size           triton_poi_fused__native_batch_norm_legit_no_training_hardtanh_9,(.L_x_1 - triton_poi_fused__native_batch_norm_legit_no_training_hardtanh_9)
        .other          triton_poi_fused__native_batch_norm_legit_no_training_hardtanh_9,@"STO_CUDA_ENTRY STV_DEFAULT"
triton_poi_fused__native_batch_norm_legit_no_training_hardtanh_9:
.text.triton_poi_fused__native_batch_norm_legit_no_training_hardtanh_9:
[----:B------:R-:W-:Y:S01]  /*0000*/  LDC R1, c[0x0][0x28] ;  /* 0x00000a00ff017b82 */ /* 0x000fe20000000800 */
[----:B------:R-:W1:Y:S07]  /*0010*/  S2R R0, SR_TID.X ;  /* 0x0000000000007919 */ /* 0x000e6e0000002100 */
[----:B------:R-:W2:Y:S01]  /*0020*/  LDC.64 R4, c[0x0][0x220] ;  /* 0x00008800ff047b82 */ /* 0x000ea20000000a00 */
[----:B------:R-:W-:Y:S01]  /*0030*/  ULDC.64 UR4, c[0x0][0x208] ;  /* 0x0000820000047ab9 */ /* 0x000fe20000000a00 */
[----:B------:R-:W3:Y:S06]  /*0040*/  S2R R3, SR_CTAID.X ;  /* 0x0000000000037919 */ /* 0x000eec0000002500 */
[----:B------:R-:W4:Y:S08]  /*0050*/  LDC.64 R8, c[0x0][0x210] ;  /* 0x00008400ff087b82 */ /* 0x000f300000000a00 */
[----:B------:R-:W5:Y:S08]  /*0060*/  LDC.64 R12, c[0x0][0x218] ;  /* 0x00008600ff0c7b82 */ /* 0x000f700000000a00 */
[----:B------:R-:W5:Y:S01]  /*0070*/  LDC.64 R20, c[0x0][0x228] ;  /* 0x00008a00ff147b82 */ /* 0x000f620000000a00 */
[----:B-1----:R-:W-:-:S07]  /*0080*/  SHF.L.U32 R0, R0, 0x2, RZ ;  /* 0x0000000200007819 */ /* 0x002fce00000006ff */
[----:B------:R-:W1:Y:S01]  /*0090*/  LDC.64 R16, c[0x0][0x230] ;  /* 0x00008c00ff107b82 */ /* 0x000e620000000a00 */
[----:B------:R-:W-:-:S04]  /*00a0*/  LOP3.LUT R0, R0, 0x1fc, RZ, 0xc0, !PT ;  /* 0x000001fc00007812 */ /* 0x000fc800078ec0ff */
[----:B---3--:R-:W-:-:S05]  /*00b0*/  LEA R0, R3, R0, 0x9 ;  /* 0x0000000003007211 */ /* 0x008fca00078e48ff */
[----:B------:R-:W-:-:S05]  /*00c0*/  IMAD.HI R2, R0, 0x38e38e39, RZ ;  /* 0x38e38e3900027827 */ /* 0x000fca00078e02ff */
[----:B------:R-:W-:-:S04]  /*00d0*/  SHF.R.U32.HI R3, RZ, 0x1f, R2 ;  /* 0x0000001fff037819 */ /* 0x000fc80000011602 */
[----:B------:R-:W-:-:S05]  /*00e0*/  LEA.HI.SX32 R3, R2, R3, 0x1b ;  /* 0x0000000302037211 */ /* 0x000fca00078fdaff */
[----:B------:R-:W-:-:S04]  /*00f0*/  IMAD R2, R3, -0x90, R0 ;  /* 0xffffff7003027824 */ /* 0x000fc800078e0200 */
[----:B--2---:R-:W-:-:S06]  /*0100*/  IMAD.WIDE R4, R2, 0x4, R4 ;  /* 0x0000000402047825 */ /* 0x004fcc00078e0204 */
[----:B------:R-:W2:Y:S01]  /*0110*/  LDG.E.EL.128 R4, desc[UR4][R4.64] ;  /* 0x0000000404047981 */ /* 0x000ea2000c2e1d00 */
[----:B----4-:R-:W-:-:S04]  /*0120*/  IMAD.WIDE R8, R0, 0x4, R8 ;  /* 0x0000000400087825 */ /* 0x010fc800078e0208 */
[C---:B-----5:R-:W-:Y:S02]  /*0130*/  IMAD.WIDE R12, R2.reuse, 0x4, R12 ;  /* 0x00000004020c7825 */ /* 0x060fe400078e020c */
[----:B------:R-:W3:Y:S04]  /*0140*/  LDG.E.128 R8, desc[UR4][R8.64] ;  /* 0x0000000408087981 */ /* 0x000ee8000c1e1d00 */
[----:B------:R-:W3:Y:S01]  /*0150*/  LDG.E.EL.128 R12, desc[UR4][R12.64] ;  /* 0x000000040c0c7981 */ /* 0x000ee2000c2e1d00 */
[----:B0-----:R-:W-:-:S04]  /*0160*/  IMAD.WIDE R20, R2, 0x4, R20 ;  /* 0x0000000402147825 */ /* 0x001fc800078e0214 */
[----:B-1----:R-:W-:Y:S02]  /*0170*/  IMAD.WIDE R16, R2, 0x4, R16 ;  /* 0x0000000402107825 */ /* 0x002fe400078e0210 */
[----:B------:R-:W4:Y:S04]  /*0180*/  LDG.E.EL.128 R20, desc[UR4][R20.64] ;  /* 0x0000000414147981 */ /* 0x000f28000c2e1d00 */
[----:B------:R-:W4:Y:S01]  /*0190*/  LDG.E.EL.128 R16, desc[UR4][R16.64] ;  /* 0x0000000410107981 */ /* 0x000f22000c2e1d00 */
[----:B------:R-:W-:Y:S01]  /*01a0*/  HFMA2.MMA R2, -RZ, RZ, 1.625, 0 ;  /* 0x3e800000ff027435 */ /* 0x000fe200000001ff */
[----:B--2---:R-:W-:Y:S01]  /*01b0*/  FADD R4, R4, 9.9999997473787516356e-06 ;  /* 0x3727c5ac04047421 */ /* 0x004fe20000000000 */
[----:B------:R-:W-:Y:S01]  /*01c0*/  FADD R7, R7, 9.9999997473787516356e-06 ;  /* 0x3727c5ac07077421 */ /* 0x000fe20000000000 */
[----:B------:R-:W-:Y:S01]  /*01d0*/  FADD R5, R5, 9.9999997473787516356e-06 ;  /* 0x3727c5ac05057421 */ /* 0x000fe20000000000 */
[----:B------:R-:W-:Y:S01]  /*01e0*/  FADD R6, R6, 9.9999997473787516356e-06 ;  /* 0x3727c5ac06067421 */ /* 0x000fe20000000000 */
[----:B------:R-:W0:Y:S01]  /*01f0*/  MUFU.SQRT R24, R4 ;  /* 0x0000000400187308 */ /* 0x000e220000002000 */
[----:B---3--:R-:W-:-:S07]  /*0200*/  FADD R8, R8, -R12 ;  /* 0x8000000c08087221 */ /* 0x008fce0000000000 */
[----:B------:R-:W1:Y:S01]  /*0210*/  MUFU.SQRT R7, R7 ;  /* 0x0000000700077308 */ /* 0x000e620000002000 */
[----:B------:R-:W-:Y:S01]  /*0220*/  FADD R9, R9, -R13 ;  /* 0x8000000d09097221 */ /* 0x000fe20000000000 */
[----:B------:R-:W-:Y:S01]  /*0230*/  FADD R10, R10, -R14 ;  /* 0x8000000e0a0a7221 */ /* 0x000fe20000000000 */
[----:B------:R-:W-:Y:S01]  /*0240*/  FADD R14, R11, -R15 ;  /* 0x8000000f0b0e7221 */ /* 0x000fe20000000000 */
[----:B0-----:R-:W-:-:S04]  /*0250*/  FSETP.GT.AND P6, PT, R24, 8.50705917302346158658e+37, PT ;  /* 0x7e8000001800780b */ /* 0x001fc80003fc4000 */
[----:B------:R-:W0:Y:S01]  /*0260*/  MUFU.SQRT R5, R5 ;  /* 0x0000000500057308 */ /* 0x000e220000002000 */
[----:B------:R-:W-:Y:S02]  /*0270*/  FSETP.GEU.AND P1, PT, R24, 1.175494350822287508e-38, PT ;  /* 0x008000001800780b */ /* 0x000fe40003f2e000 */
[----:B------:R-:W-:Y:S02]  /*0280*/  FSEL R3, R2, 1, P6 ;  /* 0x3f80000002037808 */ /* 0x000fe40003000000 */
[----:B-1----:R-:W-:-:S03]  /*0290*/  FSETP.GT.AND P5, PT, R7, 8.50705917302346158658e+37, PT ;  /* 0x7e8000000700780b */ /* 0x002fc60003fa4000 */
[----:B------:R-:W1:Y:S01]  /*02a0*/  MUFU.SQRT R25, R6 ;  /* 0x0000000600197308 */ /* 0x000e620000002000 */
[----:B------:R-:W-:Y:S02]  /*02b0*/  FSETP.GEU.AND P2, PT, R7, 1.175494350822287508e-38, PT ;  /* 0x008000000700780b */ /* 0x000fe40003f4e000 */
[----:B------:R-:W-:Y:S01]  /*02c0*/  FSEL R12, R2, 1, P5 ;  /* 0x3f800000020c7808 */ /* 0x000fe20002800000 */
[----:B------:R-:W-:Y:S02]  /*02d0*/  @P6 FMUL R24, R24, 0.25 ;  /* 0x3e80000018186820 */ /* 0x000fe40000400000 */
[----:B------:R-:W-:Y:S01]  /*02e0*/  @!P1 FMUL R3, R3, 16777216 ;  /* 0x4b80000003039820 */ /* 0x000fe20000400000 */
[C---:B0-----:R-:W-:Y:S01]  /*02f0*/  FSETP.GT.AND P3, PT, R5.reuse, 8.50705917302346158658e+37, PT ;  /* 0x7e8000000500780b */ /* 0x041fe20003f64000 */
[----:B------:R-:W-:Y:S01]  /*0300*/  @!P1 FMUL R24, R24, 16777216 ;  /* 0x4b80000018189820 */ /* 0x000fe20000400000 */
[----:B------:R-:W-:Y:S01]  /*0310*/  FSETP.GEU.AND P6, PT, R5, 1.175494350822287508e-38, PT ;  /* 0x008000000500780b */ /* 0x000fe20003fce000 */
[----:B------:R-:W-:-:S02]  /*0320*/  @P5 FMUL R7, R7, 0.25 ;  /* 0x3e80000007075820 */ /* 0x000fc40000400000 */
[----:B------:R-:W0:Y:S02]  /*0330*/  MUFU.RCP R6, R24 ;  /* 0x0000001800067308 */ /* 0x000e240000001000 */
[----:B------:R-:W-:Y:S01]  /*0340*/  @!P2 FMUL R12, R12, 16777216 ;  /* 0x4b8000000c0ca820 */ /* 0x000fe20000400000 */
[----:B-1----:R-:W-:Y:S01]  /*0350*/  FSETP.GT.AND P4, PT, R25, 8.50705917302346158658e+37, PT ;  /* 0x7e8000001900780b */ /* 0x002fe20003f84000 */
[----:B------:R-:W-:Y:S01]  /*0360*/  @!P2 FMUL R7, R7, 16777216 ;  /* 0x4b8000000707a820 */ /* 0x000fe20000400000 */
[----:B------:R-:W-:Y:S02]  /*0370*/  FSETP.GEU.AND P0, PT, R25, 1.175494350822287508e-38, PT ;  /* 0x008000001900780b */ /* 0x000fe40003f0e000 */
[C---:B------:R-:W-:Y:S01]  /*0380*/  FSEL R13, R2.reuse, 1, P4 ;  /* 0x3f800000020d7808 */ /* 0x040fe20002000000 */
[----:B------:R-:W-:Y:S01]  /*0390*/  @P3 FMUL R5, R5, 0.25 ;  /* 0x3e80000005053820 */ /* 0x000fe20000400000 */
[----:B------:R-:W-:Y:S01]  /*03a0*/  FSEL R2, R2, 1, P3 ;  /* 0x3f80000002027808 */ /* 0x000fe20001800000 */
[----:B------:R-:W1:Y:S02]  /*03b0*/  MUFU.RCP R7, R7 ;  /* 0x0000000700077308 */ /* 0x000e640000001000 */
[----:B------:R-:W-:-:S02]  /*03c0*/  @!P6 FMUL R5, R5, 16777216 ;  /* 0x4b8000000505e820 */ /* 0x000fc40000400000 */
[----:B------:R-:W-:Y:S02]  /*03d0*/  @!P6 FMUL R2, R2, 16777216 ;  /* 0x4b8000000202e820 */ /* 0x000fe40000400000 */
[----:B------:R-:W-:Y:S01]  /*03e0*/  @P4 FMUL R25, R25, 0.25 ;  /* 0x3e80000019194820 */ /* 0x000fe20000400000 */
[----:B0-----:R-:W-:Y:S01]  /*03f0*/  FMUL R3, R6, R3 ;  /* 0x0000000306037220 */ /* 0x001fe20000400000 */
[----:B------:R-:W0:Y:S01]  /*0400*/  MUFU.RCP R5, R5 ;  /* 0x0000000500057308 */ /* 0x000e220000001000 */
[----:B------:R-:W-:Y:S01]  /*0410*/  @!P0 FMUL R13, R13, 16777216 ;  /* 0x4b8000000d0d8820 */ /* 0x000fe20000400000 */
[----:B------:R-:W-:Y:S01]  /*0420*/  @!P0 FMUL R25, R25, 16777216 ;  /* 0x4b80000019198820 */ /* 0x000fe20000400000 */
[----:B------:R-:W-:Y:S01]  /*0430*/  FMUL R3, R3, R8 ;  /* 0x0000000803037220 */ /* 0x000fe20000400000 */
[----:B-1----:R-:W-:-:S04]  /*0440*/  FMUL R7, R7, R12 ;  /* 0x0000000c07077220 */ /* 0x002fc80000400000 */
[----:B------:R-:W1:Y:S01]  /*0450*/  MUFU.RCP R4, R25 ;  /* 0x0000001900047308 */ /* 0x000e620000001000 */
[----:B----4-:R-:W-:Y:S01]  /*0460*/  FFMA R16, R20, R3, R16 ;  /* 0x0000000314107223 */ /* 0x010fe20000000010 */
[----:B------:R-:W-:Y:S01]  /*0470*/  FMUL R14, R7, R14 ;  /* 0x0000000e070e7220 */ /* 0x000fe20000400000 */
[----:B0-----:R-:W-:-:S03]  /*0480*/  FMUL R2, R5, R2 ;  /* 0x0000000205027220 */ /* 0x001fc60000400000 */
[----:B------:R-:W-:Y:S01]  /*0490*/  FFMA R14, R23, R14, R19 ;  /* 0x0000000e170e7223 */ /* 0x000fe20000000013 */
[----:B------:R-:W-:-:S04]  /*04a0*/  FMUL R2, R2, R9 ;  /* 0x0000000902027220 */ /* 0x000fc80000400000 */
[----:B------:R-:W-:Y:S01]  /*04b0*/  FSETP.GTU.AND P0, PT, R14, RZ, PT ;  /* 0x000000ff0e00720b */ /* 0x000fe20003f0c000 */
[----:B-1----:R-:W-:Y:S01]  /*04c0*/  FMUL R13, R4, R13 ;  /* 0x0000000d040d7220 */ /* 0x002fe20000400000 */
[----:B------:R-:W-:Y:S02]  /*04d0*/  FFMA R17, R21, R2, R17 ;  /* 0x0000000215117223 */ /* 0x000fe40000000011 */
[----:B------:R-:W-:Y:S01]  /*04e0*/  FSEL R7, R14, RZ, P0 ;  /* 0x000000ff0e077208 */ /* 0x000fe20000000000 */
[----:B------:R-:W0:Y:S01]  /*04f0*/  LDC.64 R2, c[0x0][0x238] ;  /* 0x00008e00ff027b82 */ /* 0x000e220000000a00 */
[----:B------:R-:W-:Y:S01]  /*0500*/  FMUL R13, R13, R10 ;  /* 0x0000000a0d0d7220 */ /* 0x000fe20000400000 */
[----:B------:R-:W-:Y:S02]  /*0510*/  FSETP.GTU.AND P0, PT, R16, RZ, PT ;  /* 0x000000ff1000720b */ /* 0x000fe40003f0c000 */
[----:B------:R-:W-:Y:S01]  /*0520*/  FSETP.GTU.AND P2, PT, R17, RZ, PT ;  /* 0x000000ff1100720b */ /* 0x000fe20003f4c000 */
[----:B------:R-:W-:Y:S01]  /*0530*/  FFMA R13, R22, R13, R18 ;  /* 0x0000000d160d7223 */ /* 0x000fe20000000012 */
[----:B------:R-:W-:-:S02]  /*0540*/  FSETP.GEU.AND P5, PT, R7, 6, PT ;  /* 0x40c000000700780b */ /* 0x000fc40003fae000 */
[----:B------:R-:W-:Y:S02]  /*0550*/  FSEL R5, R17, RZ, P2 ;  /* 0x000000ff11057208 */ /* 0x000fe40001000000 */
[C---:B------:R-:W-:Y:S02]  /*0560*/  FSETP.GTU.AND P1, PT, R13.reuse, RZ, PT ;  /* 0x000000ff0d00720b */ /* 0x040fe40003f2c000 */
[----:B------:R-:W-:Y:S02]  /*0570*/  FSEL R4, R16, RZ, P0 ;  /* 0x000000ff10047208 */ /* 0x000fe40000000000 */
[----:B------:R-:W-:Y:S02]  /*0580*/  FSEL R6, R13, RZ, P1 ;  /* 0x000000ff0d067208 */ /* 0x000fe40000800000 */
[----:B------:R-:W-:Y:S02]  /*0590*/  FSETP.GEU.AND P2, PT, R5, 6, PT ;  /* 0x40c000000500780b */ /* 0x000fe40003f4e000 */
[----:B------:R-:W-:-:S02]  /*05a0*/  FSETP.GEU.AND P0, PT, R6, 6, PT ;  /* 0x40c000000600780b */ /* 0x000fc40003f0e000 */
[----:B------:R-:W-:Y:S02]  /*05b0*/  FSETP.GEU.AND P1, PT, R4, 6, PT ;  /* 0x40c000000400780b */ /* 0x000fe40003f2e000 */
[C---:B------:R-:W-:Y:S02]  /*05c0*/  FSETP.NAN.AND P6, PT, R7.reuse, R7, PT ;  /* 0x000000070700720b */ /* 0x040fe40003fc8000 */
[----:B------:R-:W-:Y:S01]  /*05d0*/  FSETP.NAN.AND P3, PT, R6, R6, PT ;  /* 0x000000060600720b */ /* 0x000fe20003f68000 */
[----:B0-----:R-:W-:Y:S01]  /*05e0*/  IMAD.WIDE R2, R0, 0x4, R2 ;  /* 0x0000000400027825 */ /* 0x001fe200078e0202 */
[----:B------:R-:W-:Y:S02]  /*05f0*/  @P5 SEL R7, R7, 0x40c00000, P6 ;  /* 0x40c0000007075807 */ /* 0x000fe40003000000 */
[----:B------:R-:W-:Y:S02]  /*0600*/  FSETP.NAN.AND P4, PT, R5, R5, PT ;  /* 0x000000050500720b */ /* 0x000fe40003f88000 */
[----:B------:R-:W-:-:S02]  /*0610*/  FSETP.NAN.AND P5, PT, R4, R4, PT ;  /* 0x000000040400720b */ /* 0x000fc40003fa8000 */
[----:B------:R-:W-:Y:S02]  /*0620*/  @P0 SEL R6, R6, 0x40c00000, P3 ;  /* 0x40c0000006060807 */ /* 0x000fe40001800000 */
[----:B------:R-:W-:Y:S02]  /*0630*/  @P2 SEL R5, R5, 0x40c00000, P4 ;  /* 0x40c0000005052807 */ /* 0x000fe40002000000 */
[----:B------:R-:W-:-:S05]  /*0640*/  @P1 SEL R4, R4, 0x40c00000, P5 ;  /* 0x40c0000004041807 */ /* 0x000fca0002800000 */
[----:B------:R-:W-:Y:S01]  /*0650*/  STG.E.128 desc[UR4][R2.64], R4 ;  /* 0x0000000402007986 */ /* 0x000fe2000c101d04 */
[----:B------:R-:W-:Y:S05]  /*0660*/  EXIT ;  /* 0x000000000000794d */ /* 0x000fea0003800000 */
.L_x_0:
[----:B------:R-:W-:-:S00]  /*0670*/  BRA `(.L_x_0) ;  /* 0xfffffffc00fc7947 */ /* 0x000fc0000383ffff */
[----:B------:R-:W-:-:S00]  /*0680*/  NOP ;  /* 0x0000000000007918 */ /* 0x000fc00000000000 */
[----:B------:R-:W-:-:S00]  /*0690*/  NOP ;  /* 0x0000000000007918 */ /* 0x000fc00000000000 */
[----:B------:R-:W-:-:S00]  /*06a0*/  NOP ;  /* 0x0000000000007918 */ /* 0x000fc00000000000 */
[----:B------:R-:W-:-:S00]  /*06b0*/  NOP ;  /* 0x0000000000007918 */ /* 0x000fc00000000000 */
[----:B------:R-:W-:-:S00]  /*06c0*/  NOP ;  /* 0x0000000000007918 */ /* 0x000fc00000000000 */
[----:B------:R-:W-:-:S00]  /*06d0*/  NOP ;  /* 0x0000000000007918 */ /* 0x000fc00000000000 */
[----:B------:R-:W-:-:S00]  /*06e0*/  NOP ;  /* 0x0000000000007918 */ /* 0x000fc00000000000 */
[----:B------:R-:W-:-:S00]  /*06f0*/  NOP ;  /* 0x0000000000007918 */ /* 0x000fc00000000000 */
.L_x_1:


//--------------------- .nv.global.init           --------------------------
	.section	.nv.global.init,"aw",@progbits
.nv.global.init:
	.type		_$_str,@object
	.size		_$_str,(_$_str_$_2 - _$_str)
_$_str:
        /*0000*/ 	.byte	0x5f, 0x5f, 0x43, 0x55, 0x44, 0x41, 0x5f, 0x46, 0x54, 0x5a, 0x00
	.type		_$_str_$_2,@object
	.size		_$_str_$_2,(.L_1 - _$_str_$_2)
_$_str_$_2:
        /*000b*/ 	.byte	0x5f, 0x5f, 0x43, 0x55, 0x44, 0x41, 0x5f, 0x50, 0x52, 0x45, 0x43, 0x5f, 0x53, 0x51, 0x52, 0x54
        /*001b*/ 	.byte	0x00
.L_1:


//--------------------- .nv.constant0.triton_poi_fused__native_batch_norm_legit_no_training_hardtanh_9 --------------------------
	.section	.nv.constant0.triton_poi_fused__native_batch_norm_legit_no_training_hardtanh_9,"a",@progbits
	.sectionflags	@""
	.align	4
.nv.constant0.triton_poi_fused__native_batch_norm_legit_no_training_hardtanh_9:
	.zero		580
